//
// Generated by NVIDIA NVVM Compiler
//
// Compiler Build ID: CL-36424714
// Cuda compilation tools, release 13.0, V13.0.88
// Based on NVVM 20.0.0
//

.version 9.0
.target sm_100
.address_size 64

	// .globl	_Z15division_kernelPfS_i

.visible .entry _Z15division_kernelPfS_i(
	.param .u64 .ptr .align 1 _Z15division_kernelPfS_i_param_0,
	.param .u64 .ptr .align 1 _Z15division_kernelPfS_i_param_1,
	.param .u32 _Z15division_kernelPfS_i_param_2
)
{
	.reg .pred 	%p<2>;
	.reg .b32 	%r<8>;
	.reg .b32 	%f<4>;
	.reg .b64 	%rd<10>;

	ld.param.u64 	%rd1, [_Z15division_kernelPfS_i_param_0];
	ld.param.u64 	%rd2, [_Z15division_kernelPfS_i_param_1];
	ld.param.u32 	%r2, [_Z15division_kernelPfS_i_param_2];
	mov.u32 	%r3, %tid.x;
	mov.u32 	%r4, %ctaid.x;
	mov.u32 	%r5, %ntid.x;
	mad.lo.s32 	%r1, %r4, %r5, %r3;
	sub.s32 	%r6, 8, %r2;
	setp.ge.s32 	%p1, %r1, %r6;
	@%p1 bra 	$L__BB0_2;
	cvta.to.global.u64 	%rd3, %rd1;
	cvta.to.global.u64 	%rd4, %rd2;
	mul.lo.s32 	%r7, %r2, 9;
	mul.wide.s32 	%rd5, %r7, 4;
	add.s64 	%rd6, %rd3, %rd5;
	ld.global.f32 	%f1, [%rd6];
	mul.wide.s32 	%rd7, %r1, 4;
	add.s64 	%rd8, %rd6, %rd7;
	ld.global.f32 	%f2, [%rd8];
	div.rn.f32 	%f3, %f2, %f1;
	st.global.f32 	[%rd8], %f3;
	add.s64 	%rd9, %rd4, %rd7;
	st.global.f32 	[%rd9], %f3;
$L__BB0_2:
	ret;

}
	// .globl	_Z18elimination_kernelPfS_i
.visible .entry _Z18elimination_kernelPfS_i(
	.param .u64 .ptr .align 1 _Z18elimination_kernelPfS_i_param_0,
	.param .u64 .ptr .align 1 _Z18elimination_kernelPfS_i_param_1,
	.param .u32 _Z18elimination_kernelPfS_i_param_2
)
{
	.reg .pred 	%p<2>;
	.reg .b32 	%r<17>;
	.reg .b32 	%f<6>;
	.reg .b64 	%rd<10>;

	ld.param.u64 	%rd1, [_Z18elimination_kernelPfS_i_param_0];
	ld.param.u64 	%rd2, [_Z18elimination_kernelPfS_i_param_1];
	ld.param.u32 	%r3, [_Z18elimination_kernelPfS_i_param_2];
	mov.u32 	%r4, %tid.x;
	mov.u32 	%r5, %ctaid.x;
	mov.u32 	%r6, %ntid.x;
	mad.lo.s32 	%r1, %r5, %r6, %r4;
	mov.u32 	%r7, %tid.y;
	mov.u32 	%r8, %ctaid.y;
	mov.u32 	%r9, %ntid.y;
	mad.lo.s32 	%r10, %r8, %r9, %r7;
	add.s32 	%r11, %r10, %r3;
	add.s32 	%r2, %r11, 1;
	add.s32 	%r12, %r3, %r1;
	max.s32 	%r14, %r2, %r12;
	setp.gt.s32 	%p1, %r14, 7;
	@%p1 bra 	$L__BB1_2;
	cvta.to.global.u64 	%rd3, %rd1;
	cvta.to.global.u64 	%rd4, %rd2;
	shl.b32 	%r15, %r2, 3;
	add.s32 	%r16, %r15, %r3;
	mul.wide.s32 	%rd5, %r16, 4;
	add.s64 	%rd6, %rd3, %rd5;
	ld.global.f32 	%f1, [%rd6];
	mul.wide.s32 	%rd7, %r1, 4;
	add.s64 	%rd8, %rd4, %rd7;
	ld.global.f32 	%f2, [%rd8];
	mul.f32 	%f3, %f1, %f2;
	add.s64 	%rd9, %rd6, %rd7;
	ld.global.f32 	%f4, [%rd9];
	sub.f32 	%f5, %f4, %f3;
	st.global.f32 	[%rd9], %f5;
$L__BB1_2:
	ret;

}


// ===== COMPILED SASS (sm_100) =====

	.target	sm_100

	.elftype	@"ET_EXEC"


//--------------------- .note.nv.tkinfo           --------------------------
	.section	.note.nv.tkinfo,"",@"SHT_NOTE"
	.sectionflags	@"SHF_NOTE_NV_TKINFO"
	.tkinfo
        /*0018*/ 	.word	0x00000002
        /*0030*/ 	.string	""
        /*0030*/ 	.string	"ptxas"
        /*0030*/ 	.string	"Cuda compilation tools, release 13.0, V13.0.88"
        /*0030*/ 	.string	"Build cuda_13.0.r13.0/compiler.36424714_0"
        /*0030*/ 	.string	"-arch sm_100 -m 64 "



//--------------------- .note.nv.cuinfo           --------------------------
	.section	.note.nv.cuinfo,"",@"SHT_NOTE"
	.sectionflags	@"SHF_NOTE_NV_CUINFO"
        /*0018*/ 	.short	0x0002
        /*001a*/ 	.short	0x0064
        /*001c*/ 	.short	0x0082
	.zero		2


//--------------------- .nv.info                  --------------------------
	.section	.nv.info,"",@"SHT_CUDA_INFO"
	.align	4


	//----- nvinfo : EIATTR_REGCOUNT
	.align		4
        /*0000*/ 	.byte	0x04, 0x2f
        /*0002*/ 	.short	(.L_1 - .L_0)
	.align		4
.L_0:
        /*0004*/ 	.word	index@(_Z15division_kernelPfS_i)
        /*0008*/ 	.word	0x00000012


	//----- nvinfo : EIATTR_FRAME_SIZE
	.align		4
.L_1:
        /*000c*/ 	.byte	0x04, 0x11
        /*000e*/ 	.short	(.L_3 - .L_2)
	.align		4
.L_2:
        /*0010*/ 	.word	index@($__internal_0_$__cuda_sm3x_div_rn_noftz_f32_slowpath)
        /*0014*/ 	.word	0x00000000


	//----- nvinfo : EIATTR_FRAME_SIZE
	.align		4
.L_3:
        /*0018*/ 	.byte	0x04, 0x11
        /*001a*/ 	.short	(.L_5 - .L_4)
	.align		4
.L_4:
        /*001c*/ 	.word	index@(_Z15division_kernelPfS_i)
        /*0020*/ 	.word	0x00000000


	//----- nvinfo : EIATTR_REGCOUNT
	.align		4
.L_5:
        /*0024*/ 	.byte	0x04, 0x2f
        /*0026*/ 	.short	(.L_7 - .L_6)
	.align		4
.L_6:
        /*0028*/ 	.word	index@(_Z18elimination_kernelPfS_i)
        /*002c*/ 	.word	0x0000000c


	//----- nvinfo : EIATTR_FRAME_SIZE
	.align		4
.L_7:
        /*0030*/ 	.byte	0x04, 0x11
        /*0032*/ 	.short	(.L_9 - .L_8)
	.align		4
.L_8:
        /*0034*/ 	.word	index@(_Z18elimination_kernelPfS_i)
        /*0038*/ 	.word	0x00000000


	//----- nvinfo : EIATTR_MIN_STACK_SIZE
	.align		4
.L_9:
        /*003c*/ 	.byte	0x04, 0x12
        /*003e*/ 	.short	(.L_11 - .L_10)
	.align		4
.L_10:
        /*0040*/ 	.word	index@(_Z18elimination_kernelPfS_i)
        /*0044*/ 	.word	0x00000000


	//----- nvinfo : EIATTR_MIN_STACK_SIZE
	.align		4
.L_11:
        /*0048*/ 	.byte	0x04, 0x12
        /*004a*/ 	.short	(.L_13 - .L_12)
	.align		4
.L_12:
        /*004c*/ 	.word	index@(_Z15division_kernelPfS_i)
        /*0050*/ 	.word	0x00000000
.L_13:


//--------------------- .nv.compat                --------------------------
	.section	.nv.compat,"",@"SHT_CUDA_COMPAT_INFO"
	.align	4
        /*0000*/ 	.byte	0x02, 0x09, 0x00, 0x00, 0x02, 0x02, 0x01, 0x00, 0x02, 0x05, 0x05, 0x00, 0x03, 0x07, 0x01, 0x01
        /*0010*/ 	.byte	0x02, 0x03, 0x00, 0x00, 0x02, 0x06, 0x01, 0x00, 0x04, 0x0b, 0x08, 0x00, 0x01, 0x00, 0x00, 0x00
        /*0020*/ 	.byte	0x00, 0x00, 0x00, 0x00


//--------------------- .nv.info._Z18elimination_kernelPfS_i --------------------------
	.section	.nv.info._Z18elimination_kernelPfS_i,"",@"SHT_CUDA_INFO"
	.sectionflags	@""
	.align	4


	//----- nvinfo : EIATTR_CUDA_API_VERSION
	.align		4
        /*0000*/ 	.byte	0x04, 0x37
        /*0002*/ 	.short	(.L_15 - .L_14)
.L_14:
        /*0004*/ 	.word	0x00000082


	//----- nvinfo : EIATTR_KPARAM_INFO
	.align		4
.L_15:
        /*0008*/ 	.byte	0x04, 0x17
        /*000a*/ 	.short	(.L_17 - .L_16)
.L_16:
        /*000c*/ 	.word	0x00000000
        /*0010*/ 	.short	0x0002
        /*0012*/ 	.short	0x0010
        /*0014*/ 	.byte	0x00, 0xf0, 0x11, 0x00


	//----- nvinfo : EIATTR_KPARAM_INFO
	.align		4
.L_17:
        /*0018*/ 	.byte	0x04, 0x17
        /*001a*/ 	.short	(.L_19 - .L_18)
.L_18:
        /*001c*/ 	.word	0x00000000
        /*0020*/ 	.short	0x0001
        /*0022*/ 	.short	0x0008
        /*0024*/ 	.byte	0x00, 0xf5, 0x21, 0x00


	//----- nvinfo : EIATTR_KPARAM_INFO
	.align		4
.L_19:
        /*0028*/ 	.byte	0x04, 0x17
        /*002a*/ 	.short	(.L_21 - .L_20)
.L_20:
        /*002c*/ 	.word	0x00000000
        /*0030*/ 	.short	0x0000
        /*0032*/ 	.short	0x0000
        /*0034*/ 	.byte	0x00, 0xf5, 0x21, 0x00


	//----- nvinfo : EIATTR_SPARSE_MMA_MASK
	.align		4
.L_21:
        /*0038*/ 	.byte	0x03, 0x50
        /*003a*/ 	.short	0x0000


	//----- nvinfo : EIATTR_MAXREG_COUNT
	.align		4
        /*003c*/ 	.byte	0x03, 0x1b
        /*003e*/ 	.short	0x00ff


	//----- nvinfo : EIATTR_MERCURY_ISA_VERSION
	.align		4
        /*0040*/ 	.byte	0x03, 0x5f
        /*0042*/ 	.short	0x0101


	//----- nvinfo : EIATTR_VRC_CTA_INIT_COUNT
	.align		4
        /*0044*/ 	.byte	0x02, 0x4a
	.zero		1
	.zero		1


	//----- nvinfo : EIATTR_EXIT_INSTR_OFFSETS
	.align		4
        /*0048*/ 	.byte	0x04, 0x1c
        /*004a*/ 	.short	(.L_23 - .L_22)


	//   ....[0]....
.L_22:
        /*004c*/ 	.word	0x000000d0


	//   ....[1]....
        /*0050*/ 	.word	0x000001a0


	//----- nvinfo : EIATTR_CBANK_PARAM_SIZE
	.align		4
.L_23:
        /*0054*/ 	.byte	0x03, 0x19
        /*0056*/ 	.short	0x0014


	//----- nvinfo : EIATTR_PARAM_CBANK
	.align		4
        /*0058*/ 	.byte	0x04, 0x0a
        /*005a*/ 	.short	(.L_25 - .L_24)
	.align		4
.L_24:
        /*005c*/ 	.word	index@(.nv.constant0._Z18elimination_kernelPfS_i)
        /*0060*/ 	.short	0x0380
        /*0062*/ 	.short	0x0014


	//----- nvinfo : EIATTR_SW_WAR
	.align		4
.L_25:
        /*0064*/ 	.byte	0x04, 0x36
        /*0066*/ 	.short	(.L_27 - .L_26)
.L_26:
        /*0068*/ 	.word	0x00000008
.L_27:


//--------------------- .nv.info._Z15division_kernelPfS_i --------------------------
	.section	.nv.info._Z15division_kernelPfS_i,"",@"SHT_CUDA_INFO"
	.sectionflags	@""
	.align	4


	//----- nvinfo : EIATTR_CUDA_API_VERSION
	.align		4
        /*0000*/ 	.byte	0x04, 0x37
        /*0002*/ 	.short	(.L_29 - .L_28)
.L_28:
        /*0004*/ 	.word	0x00000082


	//----- nvinfo : EIATTR_KPARAM_INFO
	.align		4
.L_29:
        /*0008*/ 	.byte	0x04, 0x17
        /*000a*/ 	.short	(.L_31 - .L_30)
.L_30:
        /*000c*/ 	.word	0x00000000
        /*0010*/ 	.short	0x0002
        /*0012*/ 	.short	0x0010
        /*0014*/ 	.byte	0x00, 0xf0, 0x11, 0x00


	//----- nvinfo : EIATTR_KPARAM_INFO
	.align		4
.L_31:
        /*0018*/ 	.byte	0x04, 0x17
        /*001a*/ 	.short	(.L_33 - .L_32)
.L_32:
        /*001c*/ 	.word	0x00000000
        /*0020*/ 	.short	0x0001
        /*0022*/ 	.short	0x0008
        /*0024*/ 	.byte	0x00, 0xf5, 0x21, 0x00


	//----- nvinfo : EIATTR_KPARAM_INFO
	.align		4
.L_33:
        /*0028*/ 	.byte	0x04, 0x17
        /*002a*/ 	.short	(.L_35 - .L_34)
.L_34:
        /*002c*/ 	.word	0x00000000
        /*0030*/ 	.short	0x0000
        /*0032*/ 	.short	0x0000
        /*0034*/ 	.byte	0x00, 0xf5, 0x21, 0x00


	//----- nvinfo : EIATTR_SPARSE_MMA_MASK
	.align		4
.L_35:
        /*0038*/ 	.byte	0x03, 0x50
        /*003a*/ 	.short	0x0000


	//----- nvinfo : EIATTR_MAXREG_COUNT
	.align		4
        /*003c*/ 	.byte	0x03, 0x1b
        /*003e*/ 	.short	0x00ff


	//----- nvinfo : EIATTR_MERCURY_ISA_VERSION
	.align		4
        /*0040*/ 	.byte	0x03, 0x5f
        /*0042*/ 	.short	0x0101


	//----- nvinfo : EIATTR_VRC_CTA_INIT_COUNT
	.align		4
        /*0044*/ 	.byte	0x02, 0x4a
	.zero		1
	.zero		1


	//----- nvinfo : EIATTR_EXIT_INSTR_OFFSETS
	.align		4
        /*0048*/ 	.byte	0x04, 0x1c
        /*004a*/ 	.short	(.L_37 - .L_36)


	//   ....[0]....
.L_36:
        /*004c*/ 	.word	0x00000080


	//   ....[1]....
        /*0050*/ 	.word	0x00000210


	//----- nvinfo : EIATTR_CRS_STACK_SIZE
	.align		4
.L_37:
        /*0054*/ 	.byte	0x04, 0x1e
        /*0056*/ 	.short	(.L_39 - .L_38)
.L_38:
        /*0058*/ 	.word	0x00000000


	//----- nvinfo : EIATTR_CBANK_PARAM_SIZE
	.align		4
.L_39:
        /*005c*/ 	.byte	0x03, 0x19
        /*005e*/ 	.short	0x0014


	//----- nvinfo : EIATTR_PARAM_CBANK
	.align		4
        /*0060*/ 	.byte	0x04, 0x0a
        /*0062*/ 	.short	(.L_41 - .L_40)
	.align		4
.L_40:
        /*0064*/ 	.word	index@(.nv.constant0._Z15division_kernelPfS_i)
        /*0068*/ 	.short	0x0380
        /*006a*/ 	.short	0x0014


	//----- nvinfo : EIATTR_SW_WAR
	.align		4
.L_41:
        /*006c*/ 	.byte	0x04, 0x36
        /*006e*/ 	.short	(.L_43 - .L_42)
.L_42:
        /*0070*/ 	.word	0x00000008
.L_43:


//--------------------- .nv.callgraph             --------------------------
	.section	.nv.callgraph,"",@"SHT_CUDA_CALLGRAPH"
	.align	4
	.sectionentsize	8
	.align		4
        /*0000*/ 	.word	0x00000000
	.align		4
        /*0004*/ 	.word	0xffffffff
	.align		4
        /*0008*/ 	.word	0x00000000
	.align		4
        /*000c*/ 	.word	0xfffffffe
	.align		4
        /*0010*/ 	.word	0x00000000
	.align		4
        /*0014*/ 	.word	0xfffffffd
	.align		4
        /*0018*/ 	.word	0x00000000
	.align		4
        /*001c*/ 	.word	0xfffffffc


//--------------------- .text._Z18elimination_kernelPfS_i --------------------------
	.section	.text._Z18elimination_kernelPfS_i,"ax",@progbits
	.align	128
        .global         _Z18elimination_kernelPfS_i
        .type           _Z18elimination_kernelPfS_i,@function
        .size           _Z18elimination_kernelPfS_i,(.L_x_16 - _Z18elimination_kernelPfS_i)
        .other          _Z18elimination_kernelPfS_i,@"STO_CUDA_ENTRY STV_DEFAULT"
_Z18elimination_kernelPfS_i:
.text._Z18elimination_kernelPfS_i:
[----:B------:R-:W-:Y:S01]  /*0000*/  LDC R1, c[0x0][0x37c] ;  /* 0x0000df00ff017b82 */ /* 0x000fe20000000800 */
[----:B------:R-:W0:Y:S07]  /*0010*/  S2R R0, SR_TID.Y ;  /* 0x0000000000007919 */ /* 0x000e2e0000002200 */
[----:B------:R-:W1:Y:S01]  /*0020*/  LDC R2, c[0x0][0x360] ;  /* 0x0000d800ff027b82 */ /* 0x000e620000000800 */
[----:B------:R-:W2:Y:S01]  /*0030*/  LDCU UR6, c[0x0][0x390] ;  /* 0x00007200ff0677ac */ /* 0x000ea20008000800 */
[----:B------:R-:W1:Y:S06]  /*0040*/  S2R R7, SR_TID.X ;  /* 0x0000000000077919 */ /* 0x000e6c0000002100 */
[----:B------:R-:W0:Y:S08]  /*0050*/  S2UR UR5, SR_CTAID.Y ;  /* 0x00000000000579c3 */ /* 0x000e300000002600 */
[----:B------:R-:W0:Y:S08]  /*0060*/  LDC R3, c[0x0][0x364] ;  /* 0x0000d900ff037b82 */ /* 0x000e300000000800 */
[----:B------:R-:W1:Y:S01]  /*0070*/  S2UR UR4, SR_CTAID.X ;  /* 0x00000000000479c3 */ /* 0x000e620000002500 */
[----:B0-----:R-:W-:-:S05]  /*0080*/  IMAD R0, R3, UR5, R0 ;  /* 0x0000000503007c24 */ /* 0x001fca000f8e0200 */
[----:B--2---:R-:W-:Y:S01]  /*0090*/  IADD3.X R0, PT, PT, R0, UR6, RZ, PT, !PT ;  /* 0x0000000600007c10 */ /* 0x004fe2000bffe4ff */
[----:B-1----:R-:W-:-:S05]  /*00a0*/  IMAD R7, R2, UR4, R7 ;  /* 0x0000000402077c24 */ /* 0x002fca000f8e0207 */
[----:B------:R-:W-:-:S04]  /*00b0*/  VIADDMNMX R2, R7, UR6, R0, !PT ;  /* 0x0000000607027c46 */ /* 0x000fc8000f800100 */
[----:B------:R-:W-:-:S13]  /*00c0*/  ISETP.GT.AND P0, PT, R2, 0x7, PT ;  /* 0x000000070200780c */ /* 0x000fda0003f04270 */
[----:B------:R-:W-:Y:S05]  /*00d0*/  @P0 EXIT ;  /* 0x000000000000094d */ /* 0x000fea0003800000 */
[----:B------:R-:W0:Y:S01]  /*00e0*/  LDC.64 R2, c[0x0][0x380] ;  /* 0x0000e000ff027b82 */ /* 0x000e220000000a00 */
[----:B------:R-:W1:Y:S01]  /*00f0*/  LDCU.64 UR4, c[0x0][0x358] ;  /* 0x00006b00ff0477ac */ /* 0x000e620008000a00 */
[----:B------:R-:W-:-:S06]  /*0100*/  LEA R9, R0, UR6, 0x3 ;  /* 0x0000000600097c11 */ /* 0x000fcc000f8e18ff */
[----:B------:R-:W2:Y:S01]  /*0110*/  LDC.64 R4, c[0x0][0x388] ;  /* 0x0000e200ff047b82 */ /* 0x000ea20000000a00 */
[----:B0-----:R-:W-:-:S04]  /*0120*/  IMAD.WIDE R2, R9, 0x4, R2 ;  /* 0x0000000409027825 */ /* 0x001fc800078e0202 */
[----:B--2---:R-:W-:-:S04]  /*0130*/  IMAD.WIDE R4, R7, 0x4, R4 ;  /* 0x0000000407047825 */ /* 0x004fc800078e0204 */
[----:B------:R-:W-:Y:S02]  /*0140*/  IMAD.WIDE R6, R7, 0x4, R2 ;  /* 0x0000000407067825 */ /* 0x000fe400078e0202 */
[----:B-1----:R-:W2:Y:S04]  /*0150*/  LDG.E R5, desc[UR4][R4.64] ;  /* 0x0000000404057981 */ /* 0x002ea8000c1e1900 */
[----:B------:R-:W2:Y:S04]  /*0160*/  LDG.E R2, desc[UR4][R2.64] ;  /* 0x0000000402027981 */ /* 0x000ea8000c1e1900 */
[----:B------:R-:W2:Y:S02]  /*0170*/  LDG.E R9, desc[UR4][R6.64] ;  /* 0x0000000406097981 */ /* 0x000ea4000c1e1900 */
[----:B--2---:R-:W-:-:S05]  /*0180*/  FFMA R9, -R2, R5, R9 ;  /* 0x0000000502097223 */ /* 0x004fca0000000109 */
[----:B------:R-:W-:Y:S01]  /*0190*/  STG.E desc[UR4][R6.64], R9 ;  /* 0x0000000906007986 */ /* 0x000fe2000c101904 */
[----:B------:R-:W-:Y:S05]  /*01a0*/  EXIT ;  /* 0x000000000000794d */ /* 0x000fea0003800000 */
.L_x_0:
[----:B------:R-:W-:-:S00]  /*01b0*/  BRA `(.L_x_0) ;  /* 0xfffffffc00fc7947 */ /* 0x000fc0000383ffff */
[----:B------:R-:W-:-:S00]  /*01c0*/  NOP ;  /* 0x0000000000007918 */ /* 0x000fc00000000000 */
        /* <DEDUP_REMOVED lines=11> */
.L_x_16:


//--------------------- .text._Z15division_kernelPfS_i --------------------------
	.section	.text._Z15division_kernelPfS_i,"ax",@progbits
	.align	128
        .global         _Z15division_kernelPfS_i
        .type           _Z15division_kernelPfS_i,@function
        .size           _Z15division_kernelPfS_i,(.L_x_15 - _Z15division_kernelPfS_i)
        .other          _Z15division_kernelPfS_i,@"STO_CUDA_ENTRY STV_DEFAULT"
_Z15division_kernelPfS_i:
.text._Z15division_kernelPfS_i:
[----:B------:R-:W-:Y:S01]  /*0000*/  LDC R1, c[0x0][0x37c] ;  /* 0x0000df00ff017b82 */ /* 0x000fe20000000800 */
[----:B------:R-:W0:Y:S07]  /*0010*/  S2R R2, SR_TID.X ;  /* 0x0000000000027919 */ /* 0x000e2e0000002100 */
[----:B------:R-:W0:Y:S08]  /*0020*/  S2UR UR4, SR_CTAID.X ;  /* 0x00000000000479c3 */ /* 0x000e300000002500 */
[----:B------:R-:W0:Y:S08]  /*0030*/  LDC R3, c[0x0][0x360] ;  /* 0x0000d800ff037b82 */ /* 0x000e300000000800 */
[----:B------:R-:W1:Y:S01]  /*0040*/  LDC R0, c[0x0][0x390] ;  /* 0x0000e400ff007b82 */ /* 0x000e620000000800 */
[----:B0-----:R-:W-:Y:S01]  /*0050*/  IMAD R2, R3, UR4, R2 ;  /* 0x0000000403027c24 */ /* 0x001fe2000f8e0202 */
[----:B-1----:R-:W-:-:S04]  /*0060*/  IADD3 R3, PT, PT, -R0, 0x8, RZ ;  /* 0x0000000800037810 */ /* 0x002fc80007ffe1ff */
[----:B------:R-:W-:-:S13]  /*0070*/  ISETP.GE.AND P0, PT, R2, R3, PT ;  /* 0x000000030200720c */ /* 0x000fda0003f06270 */
[----:B------:R-:W-:Y:S05]  /*0080*/  @P0 EXIT ;  /* 0x000000000000094d */ /* 0x000fea0003800000 */
[----:B------:R-:W0:Y:S01]  /*0090*/  LDC.64 R6, c[0x0][0x380] ;  /* 0x0000e000ff067b82 */ /* 0x000e220000000a00 */
[----:B------:R-:W1:Y:S01]  /*00a0*/  LDCU.64 UR4, c[0x0][0x358] ;  /* 0x00006b00ff0477ac */ /* 0x000e620008000a00 */
[----:B------:R-:W-:-:S04]  /*00b0*/  IMAD R3, R0, 0x9, RZ ;  /* 0x0000000900037824 */ /* 0x000fc800078e02ff */
[----:B0-----:R-:W-:-:S05]  /*00c0*/  IMAD.WIDE R6, R3, 0x4, R6 ;  /* 0x0000000403067825 */ /* 0x001fca00078e0206 */
[----:B-1----:R-:W2:Y:S01]  /*00d0*/  LDG.E R3, desc[UR4][R6.64] ;  /* 0x0000000406037981 */ /* 0x002ea2000c1e1900 */
[----:B------:R-:W-:-:S05]  /*00e0*/  IMAD.WIDE R4, R2, 0x4, R6 ;  /* 0x0000000402047825 */ /* 0x000fca00078e0206 */
[----:B------:R-:W3:Y:S01]  /*00f0*/  LDG.E R0, desc[UR4][R4.64] ;  /* 0x0000000404007981 */ /* 0x000ee2000c1e1900 */
[----:B------:R-:W-:Y:S01]  /*0100*/  BSSY.RECONVERGENT B0, `(.L_x_1) ;  /* 0x000000c000007945 */ /* 0x000fe20003800200 */
[----:B--2---:R-:W0:Y:S08]  /*0110*/  MUFU.RCP R8, R3 ;  /* 0x0000000300087308 */ /* 0x004e300000001000 */
[----:B---3--:R-:W1:Y:S01]  /*0120*/  FCHK P0, R0, R3 ;  /* 0x0000000300007302 */ /* 0x008e620000000000 */
[----:B0-----:R-:W-:-:S04]  /*0130*/  FFMA R9, -R3, R8, 1 ;  /* 0x3f80000003097423 */ /* 0x001fc80000000108 */
[----:B------:R-:W-:-:S04]  /*0140*/  FFMA R9, R8, R9, R8 ;  /* 0x0000000908097223 */ /* 0x000fc80000000008 */
[----:B------:R-:W-:-:S04]  /*0150*/  FFMA R8, R0, R9, RZ ;  /* 0x0000000900087223 */ /* 0x000fc800000000ff */
[----:B------:R-:W-:-:S04]  /*0160*/  FFMA R10, -R3, R8, R0 ;  /* 0x00000008030a7223 */ /* 0x000fc80000000100 */
[----:B------:R-:W-:Y:S01]  /*0170*/  FFMA R9, R9, R10, R8 ;  /* 0x0000000a09097223 */ /* 0x000fe20000000008 */
[----:B-1----:R-:W-:Y:S06]  /*0180*/  @!P0 BRA `(.L_x_2) ;  /* 0x00000000000c8947 */ /* 0x002fec0003800000 */
[----:B------:R-:W-:-:S07]  /*0190*/  MOV R6, 0x1b0 ;  /* 0x000001b000067802 */ /* 0x000fce0000000f00 */
[----:B------:R-:W-:Y:S05]  /*01a0*/  CALL.REL.NOINC `($__internal_0_$__cuda_sm3x_div_rn_noftz_f32_slowpath) ;  /* 0x00000000001c7944 */ /* 0x000fea0003c00000 */
[----:B------:R-:W-:-:S07]  /*01b0*/  IMAD.MOV.U32 R9, RZ, RZ, R0 ;  /* 0x000000ffff097224 */ /* 0x000fce00078e0000 */
.L_x_2:
[----:B------:R-:W-:Y:S05]  /*01c0*/  BSYNC.RECONVERGENT B0 ;  /* 0x0000000000007941 */ /* 0x000fea0003800200 */
.L_x_1:
[----:B------:R-:W0:Y:S01]  /*01d0*/  LDC.64 R6, c[0x0][0x388] ;  /* 0x0000e200ff067b82 */ /* 0x000e220000000a00 */
[----:B------:R-:W-:Y:S01]  /*01e0*/  STG.E desc[UR4][R4.64], R9 ;  /* 0x0000000904007986 */ /* 0x000fe2000c101904 */
[----:B0-----:R-:W-:-:S05]  /*01f0*/  IMAD.WIDE R2, R2, 0x4, R6 ;  /* 0x0000000402027825 */ /* 0x001fca00078e0206 */
[----:B------:R-:W-:Y:S01]  /*0200*/  STG.E desc[UR4][R2.64], R9 ;  /* 0x0000000902007986 */ /* 0x000fe2000c101904 */
[----:B------:R-:W-:Y:S05]  /*0210*/  EXIT ;  /* 0x000000000000794d */ /* 0x000fea0003800000 */
        .weak           $__internal_0_$__cuda_sm3x_div_rn_noftz_f32_slowpath
        .type           $__internal_0_$__cuda_sm3x_div_rn_noftz_f32_slowpath,@function
        .size           $__internal_0_$__cuda_sm3x_div_rn_noftz_f32_slowpath,(.L_x_15 - $__internal_0_$__cuda_sm3x_div_rn_noftz_f32_slowpath)
$__internal_0_$__cuda_sm3x_div_rn_noftz_f32_slowpath:
[--C-:B------:R-:W-:Y:S01]  /*0220*/  SHF.R.U32.HI R8, RZ, 0x17, R3.reuse ;  /* 0x00000017ff087819 */ /* 0x100fe20000011603 */
[----:B------:R-:W-:Y:S01]  /*0230*/  BSSY.RECONVERGENT B1, `(.L_x_3) ;  /* 0x0000064000017945 */ /* 0x000fe20003800200 */
[--C-:B------:R-:W-:Y:S01]  /*0240*/  SHF.R.U32.HI R7, RZ, 0x17, R0.reuse ;  /* 0x00000017ff077819 */ /* 0x100fe20000011600 */
[----:B------:R-:W-:Y:S01]  /*0250*/  IMAD.MOV.U32 R10, RZ, RZ, R0 ;  /* 0x000000ffff0a7224 */ /* 0x000fe200078e0000 */
[----:B------:R-:W-:Y:S01]  /*0260*/  LOP3.LUT R9, R8, 0xff, RZ, 0xc0, !PT ;  /* 0x000000ff08097812 */ /* 0x000fe200078ec0ff */
[----:B------:R-:W-:Y:S01]  /*0270*/  IMAD.MOV.U32 R11, RZ, RZ, R3 ;  /* 0x000000ffff0b7224 */ /* 0x000fe200078e0003 */
[----:B------:R-:W-:-:S03]  /*0280*/  LOP3.LUT R8, R7, 0xff, RZ, 0xc0, !PT ;  /* 0x000000ff07087812 */ /* 0x000fc600078ec0ff */
[----:B------:R-:W-:Y:S02]  /*0290*/  VIADD R13, R9, 0xffffffff ;  /* 0xffffffff090d7836 */ /* 0x000fe40000000000 */
[----:B------:R-:W-:-:S03]  /*02a0*/  VIADD R12, R8, 0xffffffff ;  /* 0xffffffff080c7836 */ /* 0x000fc60000000000 */
[----:B------:R-:W-:-:S04]  /*02b0*/  ISETP.GT.U32.AND P0, PT, R13, 0xfd, PT ;  /* 0x000000fd0d00780c */ /* 0x000fc80003f04070 */
[----:B------:R-:W-:-:S13]  /*02c0*/  ISETP.GT.U32.OR P0, PT, R12, 0xfd, P0 ;  /* 0x000000fd0c00780c */ /* 0x000fda0000704470 */
[----:B------:R-:W-:Y:S01]  /*02d0*/  @!P0 IMAD.MOV.U32 R7, RZ, RZ, RZ ;  /* 0x000000ffff078224 */ /* 0x000fe200078e00ff */
[----:B------:R-:W-:Y:S06]  /*02e0*/  @!P0 BRA `(.L_x_4) ;  /* 0x00000000005c8947 */ /* 0x000fec0003800000 */
[----:B------:R-:W-:Y:S02]  /*02f0*/  FSETP.GTU.FTZ.AND P0, PT, |R0|, +INF , PT ;  /* 0x7f8000000000780b */ /* 0x000fe40003f1c200 */
[----:B------:R-:W-:-:S04]  /*0300*/  FSETP.GTU.FTZ.AND P1, PT, |R3|, +INF , PT ;  /* 0x7f8000000300780b */ /* 0x000fc80003f3c200 */
[----:B------:R-:W-:-:S13]  /*0310*/  PLOP3.LUT P0, PT, P0, P1, PT, 0xf8, 0x8f ;  /* 0x00000000008f781c */ /* 0x000fda0000703f70 */
[----:B------:R-:W-:Y:S05]  /*0320*/  @P0 BRA `(.L_x_5) ;  /* 0x00000004004c0947 */ /* 0x000fea0003800000 */
[----:B------:R-:W-:-:S13]  /*0330*/  LOP3.LUT P0, RZ, R11, 0x7fffffff, R10, 0xc8, !PT ;  /* 0x7fffffff0bff7812 */ /* 0x000fda000780c80a */
[----:B------:R-:W-:Y:S05]  /*0340*/  @!P0 BRA `(.L_x_6) ;  /* 0x00000004003c8947 */ /* 0x000fea0003800000 */
[C---:B------:R-:W-:Y:S02]  /*0350*/  FSETP.NEU.FTZ.AND P2, PT, |R0|.reuse, +INF , PT ;  /* 0x7f8000000000780b */ /* 0x040fe40003f5d200 */
[----:B------:R-:W-:Y:S02]  /*0360*/  FSETP.NEU.FTZ.AND P1, PT, |R3|, +INF , PT ;  /* 0x7f8000000300780b */ /* 0x000fe40003f3d200 */
[----:B------:R-:W-:-:S11]  /*0370*/  FSETP.NEU.FTZ.AND P0, PT, |R0|, +INF , PT ;  /* 0x7f8000000000780b */ /* 0x000fd60003f1d200 */
[----:B------:R-:W-:Y:S05]  /*0380*/  @!P1 BRA !P2, `(.L_x_6) ;  /* 0x00000004002c9947 */ /* 0x000fea0005000000 */
[----:B------:R-:W-:-:S04]  /*0390*/  LOP3.LUT P2, RZ, R10, 0x7fffffff, RZ, 0xc0, !PT ;  /* 0x7fffffff0aff7812 */ /* 0x000fc8000784c0ff */
[----:B------:R-:W-:-:S13]  /*03a0*/  PLOP3.LUT P1, PT, P1, P2, PT, 0x2f, 0xf2 ;  /* 0x0000000000f2781c */ /* 0x000fda0000f24577 */
[----:B------:R-:W-:Y:S05]  /*03b0*/  @P1 BRA `(.L_x_7) ;  /* 0x0000000400181947 */ /* 0x000fea0003800000 */
[----:B------:R-:W-:-:S04]  /*03c0*/  LOP3.LUT P1, RZ, R11, 0x7fffffff, RZ, 0xc0, !PT ;  /* 0x7fffffff0bff7812 */ /* 0x000fc8000782c0ff */
[----:B------:R-:W-:-:S13]  /*03d0*/  PLOP3.LUT P0, PT, P0, P1, PT, 0x2f, 0xf2 ;  /* 0x0000000000f2781c */ /* 0x000fda0000702577 */
[----:B------:R-:W-:Y:S05]  /*03e0*/  @P0 BRA `(.L_x_8) ;  /* 0x0000000400000947 */ /* 0x000fea0003800000 */
[----:B------:R-:W-:Y:S02]  /*03f0*/  ISETP.GE.AND P0, PT, R12, RZ, PT ;  /* 0x000000ff0c00720c */ /* 0x000fe40003f06270 */
[----:B------:R-:W-:-:S11]  /*0400*/  ISETP.GE.AND P1, PT, R13, RZ, PT ;  /* 0x000000ff0d00720c */ /* 0x000fd60003f26270 */
[----:B------:R-:W-:Y:S02]  /*0410*/  @P0 IMAD.MOV.U32 R7, RZ, RZ, RZ ;  /* 0x000000ffff070224 */ /* 0x000fe400078e00ff */
[----:B------:R-:W-:Y:S01]  /*0420*/  @!P0 FFMA R10, R0, 1.84467440737095516160e+19, RZ ;  /* 0x5f800000000a8823 */ /* 0x000fe200000000ff */
[----:B------:R-:W-:Y:S02]  /*0430*/  @!P0 IMAD.MOV.U32 R7, RZ, RZ, -0x40 ;  /* 0xffffffc0ff078424 */ /* 0x000fe400078e00ff */
[----:B------:R-:W-:Y:S02]  /*0440*/  @!P1 FFMA R11, R3, 1.84467440737095516160e+19, RZ ;  /* 0x5f800000030b9823 */ /* 0x000fe400000000ff */
[----:B------:R-:W-:-:S07]  /*0450*/  @!P1 VIADD R7, R7, 0x40 ;  /* 0x0000004007079836 */ /* 0x000fce0000000000 */
.L_x_4:
[----:B------:R-:W-:Y:S01]  /*0460*/  LEA R0, R9, 0xc0800000, 0x17 ;  /* 0xc080000009007811 */ /* 0x000fe200078eb8ff */
[----:B------:R-:W-:Y:S01]  /*0470*/  VIADD R8, R8, 0xffffff81 ;  /* 0xffffff8108087836 */ /* 0x000fe20000000000 */
[----:B------:R-:W-:Y:S03]  /*0480*/  BSSY.RECONVERGENT B2, `(.L_x_9) ;  /* 0x0000035000027945 */ /* 0x000fe60003800200 */
[----:B------:R-:W-:Y:S02]  /*0490*/  IMAD.IADD R11, R11, 0x1, -R0 ;  /* 0x000000010b0b7824 */ /* 0x000fe400078e0a00 */
[C---:B------:R-:W-:Y:S01]  /*04a0*/  IMAD R0, R8.reuse, -0x800000, R10 ;  /* 0xff80000008007824 */ /* 0x040fe200078e020a */
[----:B------:R-:W-:Y:S01]  /*04b0*/  IADD3 R8, PT, PT, R8, 0x7f, -R9 ;  /* 0x0000007f08087810 */ /* 0x000fe20007ffe809 */
[----:B------:R-:W0:Y:S01]  /*04c0*/  MUFU.RCP R3, R11 ;  /* 0x0000000b00037308 */ /* 0x000e220000001000 */
[----:B------:R-:W-:-:S03]  /*04d0*/  FADD.FTZ R13, -R11, -RZ ;  /* 0x800000ff0b0d7221 */ /* 0x000fc60000010100 */
[----:B------:R-:W-:Y:S02]  /*04e0*/  IMAD.IADD R8, R8, 0x1, R7 ;  /* 0x0000000108087824 */ /* 0x000fe400078e0207 */
[----:B0-----:R-:W-:-:S04]  /*04f0*/  FFMA R12, R3, R13, 1 ;  /* 0x3f800000030c7423 */ /* 0x001fc8000000000d */
[----:B------:R-:W-:-:S04]  /*0500*/  FFMA R12, R3, R12, R3 ;  /* 0x0000000c030c7223 */ /* 0x000fc80000000003 */
[----:B------:R-:W-:-:S04]  /*0510*/  FFMA R3, R0, R12, RZ ;  /* 0x0000000c00037223 */ /* 0x000fc800000000ff */
[----:B------:R-:W-:-:S04]  /*0520*/  FFMA R10, R13, R3, R0 ;  /* 0x000000030d0a7223 */ /* 0x000fc80000000000 */
[----:B------:R-:W-:-:S04]  /*0530*/  FFMA R15, R12, R10, R3 ;  /* 0x0000000a0c0f7223 */ /* 0x000fc80000000003 */
[----:B------:R-:W-:-:S04]  /*0540*/  FFMA R10, R13, R15, R0 ;  /* 0x0000000f0d0a7223 */ /* 0x000fc80000000000 */
[----:B------:R-:W-:-:S05]  /*0550*/  FFMA R0, R12, R10, R15 ;  /* 0x0000000a0c007223 */ /* 0x000fca000000000f */
[----:B------:R-:W-:-:S04]  /*0560*/  SHF.R.U32.HI R3, RZ, 0x17, R0 ;  /* 0x00000017ff037819 */ /* 0x000fc80000011600 */
[----:B------:R-:W-:-:S05]  /*0570*/  LOP3.LUT R3, R3, 0xff, RZ, 0xc0, !PT ;  /* 0x000000ff03037812 */ /* 0x000fca00078ec0ff */
[----:B------:R-:W-:-:S04]  /*0580*/  IMAD.IADD R9, R3, 0x1, R8 ;  /* 0x0000000103097824 */ /* 0x000fc800078e0208 */
[----:B------:R-:W-:-:S05]  /*0590*/  VIADD R3, R9, 0xffffffff ;  /* 0xffffffff09037836 */ /* 0x000fca0000000000 */
[----:B------:R-:W-:-:S13]  /*05a0*/  ISETP.GE.U32.AND P0, PT, R3, 0xfe, PT ;  /* 0x000000fe0300780c */ /* 0x000fda0003f06070 */
[----:B------:R-:W-:Y:S05]  /*05b0*/  @!P0 BRA `(.L_x_10) ;  /* 0x0000000000808947 */ /* 0x000fea0003800000 */
[----:B------:R-:W-:-:S13]  /*05c0*/  ISETP.GT.AND P0, PT, R9, 0xfe, PT ;  /* 0x000000fe0900780c */ /* 0x000fda0003f04270 */
[----:B------:R-:W-:Y:S05]  /*05d0*/  @P0 BRA `(.L_x_11) ;  /* 0x00000000006c0947 */ /* 0x000fea0003800000 */
[----:B------:R-:W-:-:S13]  /*05e0*/  ISETP.GE.AND P0, PT, R9, 0x1, PT ;  /* 0x000000010900780c */ /* 0x000fda0003f06270 */
[----:B------:R-:W-:Y:S05]  /*05f0*/  @P0 BRA `(.L_x_12) ;  /* 0x0000000000740947 */ /* 0x000fea0003800000 */
[----:B------:R-:W-:Y:S02]  /*0600*/  ISETP.GE.AND P0, PT, R9, -0x18, PT ;  /* 0xffffffe80900780c */ /* 0x000fe40003f06270 */
[----:B------:R-:W-:-:S11]  /*0610*/  LOP3.LUT R0, R0, 0x80000000, RZ, 0xc0, !PT ;  /* 0x8000000000007812 */ /* 0x000fd600078ec0ff */
[----:B------:R-:W-:Y:S05]  /*0620*/  @!P0 BRA `(.L_x_12) ;  /* 0x0000000000688947 */ /* 0x000fea0003800000 */
[CCC-:B------:R-:W-:Y:S01]  /*0630*/  FFMA.RZ R3, R12.reuse, R10.reuse, R15.reuse ;  /* 0x0000000a0c037223 */ /* 0x1c0fe2000000c00f */
[CCC-:B------:R-:W-:Y:S01]  /*0640*/  FFMA.RM R8, R12.reuse, R10.reuse, R15.reuse ;  /* 0x0000000a0c087223 */ /* 0x1c0fe2000000400f */
[C---:B------:R-:W-:Y:S02]  /*0650*/  ISETP.NE.AND P2, PT, R9.reuse, RZ, PT ;  /* 0x000000ff0900720c */ /* 0x040fe40003f45270 */
[----:B------:R-:W-:Y:S02]  /*0660*/  ISETP.NE.AND P1, PT, R9, RZ, PT ;  /* 0x000000ff0900720c */ /* 0x000fe40003f25270 */
[----:B------:R-:W-:Y:S01]  /*0670*/  LOP3.LUT R7, R3, 0x7fffff, RZ, 0xc0, !PT ;  /* 0x007fffff03077812 */ /* 0x000fe200078ec0ff */
[----:B------:R-:W-:Y:S01]  /*0680*/  FFMA.RP R3, R12, R10, R15 ;  /* 0x0000000a0c037223 */ /* 0x000fe2000000800f */
[----:B------:R-:W-:Y:S02]  /*0690*/  VIADD R10, R9, 0x20 ;  /* 0x00000020090a7836 */ /* 0x000fe40000000000 */
[----:B------:R-:W-:Y:S01]  /*06a0*/  LOP3.LUT R7, R7, 0x800000, RZ, 0xfc, !PT ;  /* 0x0080000007077812 */ /* 0x000fe200078efcff */
[----:B------:R-:W-:Y:S01]  /*06b0*/  IMAD.MOV R9, RZ, RZ, -R9 ;  /* 0x000000ffff097224 */ /* 0x000fe200078e0a09 */
[----:B------:R-:W-:-:S02]  /*06c0*/  FSETP.NEU.FTZ.AND P0, PT, R3, R8, PT ;  /* 0x000000080300720b */ /* 0x000fc40003f1d000 */
[----:B------:R-:W-:Y:S02]  /*06d0*/  SHF.L.U32 R10, R7, R10, RZ ;  /* 0x0000000a070a7219 */ /* 0x000fe400000006ff */
[----:B------:R-:W-:Y:S02]  /*06e0*/  SEL R8, R9, RZ, P2 ;  /* 0x000000ff09087207 */ /* 0x000fe40001000000 */
[----:B------:R-:W-:Y:S02]  /*06f0*/  ISETP.NE.AND P1, PT, R10, RZ, P1 ;  /* 0x000000ff0a00720c */ /* 0x000fe40000f25270 */
[----:B------:R-:W-:Y:S02]  /*0700*/  SHF.R.U32.HI R8, RZ, R8, R7 ;  /* 0x00000008ff087219 */ /* 0x000fe40000011607 */
[----:B------:R-:W-:Y:S02]  /*0710*/  PLOP3.LUT P0, PT, P0, P1, PT, 0xf8, 0x8f ;  /* 0x00000000008f781c */ /* 0x000fe40000703f70 */
[----:B------:R-:W-:-:S02]  /*0720*/  SHF.R.U32.HI R10, RZ, 0x1, R8 ;  /* 0x00000001ff0a7819 */ /* 0x000fc40000011608 */
[----:B------:R-:W-:-:S04]  /*0730*/  SEL R3, RZ, 0x1, !P0 ;  /* 0x00000001ff037807 */ /* 0x000fc80004000000 */
[----:B------:R-:W-:-:S04]  /*0740*/  LOP3.LUT R3, R3, 0x1, R10, 0xf8, !PT ;  /* 0x0000000103037812 */ /* 0x000fc800078ef80a */
[----:B------:R-:W-:-:S05]  /*0750*/  LOP3.LUT R3, R3, R8, RZ, 0xc0, !PT ;  /* 0x0000000803037212 */ /* 0x000fca00078ec0ff */
[----:B------:R-:W-:-:S05]  /*0760*/  IMAD.IADD R3, R10, 0x1, R3 ;  /* 0x000000010a037824 */ /* 0x000fca00078e0203 */
[----:B------:R-:W-:Y:S01]  /*0770*/  LOP3.LUT R0, R3, R0, RZ, 0xfc, !PT ;  /* 0x0000000003007212 */ /* 0x000fe200078efcff */
[----:B------:R-:W-:Y:S06]  /*0780*/  BRA `(.L_x_12) ;  /* 0x0000000000107947 */ /* 0x000fec0003800000 */
.L_x_11:
[----:B------:R-:W-:-:S04]  /*0790*/  LOP3.LUT R0, R0, 0x80000000, RZ, 0xc0, !PT ;  /* 0x8000000000007812 */ /* 0x000fc800078ec0ff */
[----:B------:R-:W-:Y:S01]  /*07a0*/  LOP3.LUT R0, R0, 0x7f800000, RZ, 0xfc, !PT ;  /* 0x7f80000000007812 */ /* 0x000fe200078efcff */
[----:B------:R-:W-:Y:S06]  /*07b0*/  BRA `(.L_x_12) ;  /* 0x0000000000047947 */ /* 0x000fec0003800000 */
.L_x_10:
[----:B------:R-:W-:-:S07]  /*07c0*/  IMAD R0, R8, 0x800000, R0 ;  /* 0x0080000008007824 */ /* 0x000fce00078e0200 */
.L_x_12:
[----:B------:R-:W-:Y:S05]  /*07d0*/  BSYNC.RECONVERGENT B2 ;  /* 0x0000000000027941 */ /* 0x000fea0003800200 */
.L_x_9:
[----:B------:R-:W-:Y:S05]  /*07e0*/  BRA `(.L_x_13) ;  /* 0x0000000000207947 */ /* 0x000fea0003800000 */
.L_x_8:
[----:B------:R-:W-:-:S04]  /*07f0*/  LOP3.LUT R0, R11, 0x80000000, R10, 0x48, !PT ;  /* 0x800000000b007812 */ /* 0x000fc800078e480a */
[----:B------:R-:W-:Y:S01]  /*0800*/  LOP3.LUT R0, R0, 0x7f800000, RZ, 0xfc, !PT ;  /* 0x7f80000000007812 */ /* 0x000fe200078efcff */
[----:B------:R-:W-:Y:S06]  /*0810*/  BRA `(.L_x_13) ;  /* 0x0000000000147947 */ /* 0x000fec0003800000 */
.L_x_7:
[----:B------:R-:W-:Y:S01]  /*0820*/  LOP3.LUT R0, R11, 0x80000000, R10, 0x48, !PT ;  /* 0x800000000b007812 */ /* 0x000fe200078e480a */
[----:B------:R-:W-:Y:S06]  /*0830*/  BRA `(.L_x_13) ;  /* 0x00000000000c7947 */ /* 0x000fec0003800000 */
.L_x_6:
[----:B------:R-:W0:Y:S01]  /*0840*/  MUFU.RSQ R0, -QNAN ;  /* 0xffc0000000007908 */ /* 0x000e220000001400 */
[----:B------:R-:W-:Y:S05]  /*0850*/  BRA `(.L_x_13) ;  /* 0x0000000000047947 */ /* 0x000fea0003800000 */
.L_x_5:
[----:B------:R-:W-:-:S07]  /*0860*/  FADD.FTZ R0, R0, R3 ;  /* 0x0000000300007221 */ /* 0x000fce0000010000 */
.L_x_13:
[----:B------:R-:W-:Y:S05]  /*0870*/  BSYNC.RECONVERGENT B1 ;  /* 0x0000000000017941 */ /* 0x000fea0003800200 */
.L_x_3:
[----:B------:R-:W-:-:S04]  /*0880*/  IMAD.MOV.U32 R7, RZ, RZ, 0x0 ;  /* 0x00000000ff077424 */ /* 0x000fc800078e00ff */
[----:B0-----:R-:W-:Y:S05]  /*0890*/  RET.REL.NODEC R6 `(_Z15division_kernelPfS_i) ;  /* 0xfffffff406d87950 */ /* 0x001fea0003c3ffff */
.L_x_14:
        /* <DEDUP_REMOVED lines=14> */
.L_x_15:


//--------------------- .nv.shared.reserved.0     --------------------------
	.section	.nv.shared.reserved.0,"aw",@nobits
	.weak		__nv_reservedSMEM_offset_0_alias
	.size		__nv_reservedSMEM_offset_0_alias, 0, 64
	.other		__nv_reservedSMEM_offset_0_alias,@"STO_CUDA_RESERVED_SHARED STV_DEFAULT"
__nv_reservedSMEM_offset_0_alias:
	.zero		0
	.zero		64


//--------------------- .nv.constant0._Z18elimination_kernelPfS_i --------------------------
	.section	.nv.constant0._Z18elimination_kernelPfS_i,"a",@progbits
	.sectionflags	@""
	.align	4
.nv.constant0._Z18elimination_kernelPfS_i:
	.zero		916


//--------------------- .nv.constant0._Z15division_kernelPfS_i --------------------------
	.section	.nv.constant0._Z15division_kernelPfS_i,"a",@progbits
	.sectionflags	@""
	.align	4
.nv.constant0._Z15division_kernelPfS_i:
	.zero		916


//--------------------- SYMBOLS --------------------------

	.type		.nv.reservedSmem.offset0,@object
	.size		.nv.reservedSmem.offset0,0x4
